//
// Generated by NVIDIA NVVM Compiler
//
// Compiler Build ID: CL-36424714
// Cuda compilation tools, release 13.0, V13.0.88
// Based on NVVM 20.0.0
//

.version 9.0
.target sm_100
.address_size 64

	// .globl	_Z15reductionKernelPfS_i
.extern .shared .align 16 .b8 sdata[];

.visible .entry _Z15reductionKernelPfS_i(
	.param .u64 .ptr .align 1 _Z15reductionKernelPfS_i_param_0,
	.param .u64 .ptr .align 1 _Z15reductionKernelPfS_i_param_1,
	.param .u32 _Z15reductionKernelPfS_i_param_2
)
{
	.reg .pred 	%p<15>;
	.reg .b32 	%r<31>;
	.reg .b32 	%f<31>;
	.reg .b64 	%rd<11>;

	ld.param.u64 	%rd3, [_Z15reductionKernelPfS_i_param_0];
	ld.param.u64 	%rd2, [_Z15reductionKernelPfS_i_param_1];
	ld.param.u32 	%r13, [_Z15reductionKernelPfS_i_param_2];
	cvta.to.global.u64 	%rd1, %rd3;
	mov.u32 	%r1, %tid.x;
	mov.u32 	%r2, %ctaid.x;
	mov.u32 	%r3, %ntid.x;
	shl.b32 	%r4, %r3, 1;
	mad.lo.s32 	%r29, %r4, %r2, %r1;
	setp.ge.u32 	%p1, %r29, %r13;
	mov.f32 	%f27, 0f00000000;
	@%p1 bra 	$L__BB0_5;
	mov.u32 	%r14, %nctaid.x;
	mul.lo.s32 	%r6, %r4, %r14;
	mov.f32 	%f27, 0f00000000;
$L__BB0_2:
	mul.wide.u32 	%rd4, %r29, 4;
	add.s64 	%rd5, %rd1, %rd4;
	ld.global.f32 	%f12, [%rd5];
	add.f32 	%f27, %f27, %f12;
	add.s32 	%r8, %r29, %r3;
	setp.ge.u32 	%p2, %r8, %r13;
	@%p2 bra 	$L__BB0_4;
	mul.wide.u32 	%rd6, %r8, 4;
	add.s64 	%rd7, %rd1, %rd6;
	ld.global.f32 	%f13, [%rd7];
	add.f32 	%f27, %f27, %f13;
$L__BB0_4:
	add.s32 	%r29, %r29, %r6;
	setp.lt.u32 	%p3, %r29, %r13;
	@%p3 bra 	$L__BB0_2;
$L__BB0_5:
	shl.b32 	%r15, %r1, 2;
	mov.u32 	%r16, sdata;
	add.s32 	%r10, %r16, %r15;
	st.shared.f32 	[%r10], %f27;
	bar.sync 	0;
	setp.lt.u32 	%p4, %r3, 66;
	@%p4 bra 	$L__BB0_10;
	mov.u32 	%r30, %r3;
$L__BB0_7:
	shr.u32 	%r12, %r30, 1;
	setp.ge.u32 	%p5, %r1, %r12;
	@%p5 bra 	$L__BB0_9;
	shl.b32 	%r17, %r12, 2;
	add.s32 	%r18, %r10, %r17;
	ld.shared.f32 	%f14, [%r18];
	ld.shared.f32 	%f15, [%r10];
	add.f32 	%f16, %f14, %f15;
	st.shared.f32 	[%r10], %f16;
$L__BB0_9:
	bar.sync 	0;
	setp.gt.u32 	%p6, %r30, 131;
	mov.u32 	%r30, %r12;
	@%p6 bra 	$L__BB0_7;
$L__BB0_10:
	setp.gt.u32 	%p7, %r1, 31;
	@%p7 bra 	$L__BB0_15;
	ld.shared.f32 	%f30, [%r10];
	setp.lt.u32 	%p8, %r3, 64;
	@%p8 bra 	$L__BB0_13;
	ld.shared.f32 	%f17, [%r10+128];
	add.f32 	%f30, %f30, %f17;
$L__BB0_13:
	mov.b32 	%r19, %f30;
	shfl.sync.down.b32	%r20|%p9, %r19, 16, 31, -1;
	mov.b32 	%f18, %r20;
	add.f32 	%f19, %f30, %f18;
	mov.b32 	%r21, %f19;
	shfl.sync.down.b32	%r22|%p10, %r21, 8, 31, -1;
	mov.b32 	%f20, %r22;
	add.f32 	%f21, %f19, %f20;
	mov.b32 	%r23, %f21;
	shfl.sync.down.b32	%r24|%p11, %r23, 4, 31, -1;
	mov.b32 	%f22, %r24;
	add.f32 	%f23, %f21, %f22;
	mov.b32 	%r25, %f23;
	shfl.sync.down.b32	%r26|%p12, %r25, 2, 31, -1;
	mov.b32 	%f24, %r26;
	add.f32 	%f25, %f23, %f24;
	mov.b32 	%r27, %f25;
	shfl.sync.down.b32	%r28|%p13, %r27, 1, 31, -1;
	mov.b32 	%f26, %r28;
	add.f32 	%f9, %f25, %f26;
	setp.ne.s32 	%p14, %r1, 0;
	@%p14 bra 	$L__BB0_15;
	cvta.to.global.u64 	%rd8, %rd2;
	mul.wide.u32 	%rd9, %r2, 4;
	add.s64 	%rd10, %rd8, %rd9;
	st.global.f32 	[%rd10], %f9;
$L__BB0_15:
	ret;

}


// ===== COMPILED SASS (sm_100) =====

	.target	sm_100

	.elftype	@"ET_EXEC"


//--------------------- .note.nv.tkinfo           --------------------------
	.section	.note.nv.tkinfo,"",@"SHT_NOTE"
	.sectionflags	@"SHF_NOTE_NV_TKINFO"
	.tkinfo
        /*0018*/ 	.word	0x00000002
        /*0030*/ 	.string	""
        /*0030*/ 	.string	"ptxas"
        /*0030*/ 	.string	"Cuda compilation tools, release 13.0, V13.0.88"
        /*0030*/ 	.string	"Build cuda_13.0.r13.0/compiler.36424714_0"
        /*0030*/ 	.string	"-arch sm_100 -m 64 "



//--------------------- .note.nv.cuinfo           --------------------------
	.section	.note.nv.cuinfo,"",@"SHT_NOTE"
	.sectionflags	@"SHF_NOTE_NV_CUINFO"
        /*0018*/ 	.short	0x0002
        /*001a*/ 	.short	0x0064
        /*001c*/ 	.short	0x0082
	.zero		2


//--------------------- .nv.info                  --------------------------
	.section	.nv.info,"",@"SHT_CUDA_INFO"
	.align	4


	//----- nvinfo : EIATTR_REGCOUNT
	.align		4
        /*0000*/ 	.byte	0x04, 0x2f
        /*0002*/ 	.short	(.L_1 - .L_0)
	.align		4
.L_0:
        /*0004*/ 	.word	index@(_Z15reductionKernelPfS_i)
        /*0008*/ 	.word	0x0000000f


	//----- nvinfo : EIATTR_FRAME_SIZE
	.align		4
.L_1:
        /*000c*/ 	.byte	0x04, 0x11
        /*000e*/ 	.short	(.L_3 - .L_2)
	.align		4
.L_2:
        /*0010*/ 	.word	index@(_Z15reductionKernelPfS_i)
        /*0014*/ 	.word	0x00000000


	//----- nvinfo : EIATTR_MIN_STACK_SIZE
	.align		4
.L_3:
        /*0018*/ 	.byte	0x04, 0x12
        /*001a*/ 	.short	(.L_5 - .L_4)
	.align		4
.L_4:
        /*001c*/ 	.word	index@(_Z15reductionKernelPfS_i)
        /*0020*/ 	.word	0x00000000
.L_5:


//--------------------- .nv.compat                --------------------------
	.section	.nv.compat,"",@"SHT_CUDA_COMPAT_INFO"
	.align	4
        /*0000*/ 	.byte	0x02, 0x09, 0x00, 0x00, 0x02, 0x02, 0x01, 0x00, 0x02, 0x05, 0x05, 0x00, 0x03, 0x07, 0x01, 0x01
        /*0010*/ 	.byte	0x02, 0x03, 0x00, 0x00, 0x02, 0x06, 0x01, 0x00, 0x04, 0x0b, 0x08, 0x00, 0x09, 0x00, 0x00, 0x00
        /*0020*/ 	.byte	0x00, 0x00, 0x00, 0x00


//--------------------- .nv.info._Z15reductionKernelPfS_i --------------------------
	.section	.nv.info._Z15reductionKernelPfS_i,"",@"SHT_CUDA_INFO"
	.sectionflags	@""
	.align	4


	//----- nvinfo : EIATTR_CUDA_API_VERSION
	.align		4
        /*0000*/ 	.byte	0x04, 0x37
        /*0002*/ 	.short	(.L_7 - .L_6)
.L_6:
        /*0004*/ 	.word	0x00000082


	//----- nvinfo : EIATTR_KPARAM_INFO
	.align		4
.L_7:
        /*0008*/ 	.byte	0x04, 0x17
        /*000a*/ 	.short	(.L_9 - .L_8)
.L_8:
        /*000c*/ 	.word	0x00000000
        /*0010*/ 	.short	0x0002
        /*0012*/ 	.short	0x0010
        /*0014*/ 	.byte	0x00, 0xf0, 0x11, 0x00


	//----- nvinfo : EIATTR_KPARAM_INFO
	.align		4
.L_9:
        /*0018*/ 	.byte	0x04, 0x17
        /*001a*/ 	.short	(.L_11 - .L_10)
.L_10:
        /*001c*/ 	.word	0x00000000
        /*0020*/ 	.short	0x0001
        /*0022*/ 	.short	0x0008
        /*0024*/ 	.byte	0x00, 0xf5, 0x21, 0x00


	//----- nvinfo : EIATTR_KPARAM_INFO
	.align		4
.L_11:
        /*0028*/ 	.byte	0x04, 0x17
        /*002a*/ 	.short	(.L_13 - .L_12)
.L_12:
        /*002c*/ 	.word	0x00000000
        /*0030*/ 	.short	0x0000
        /*0032*/ 	.short	0x0000
        /*0034*/ 	.byte	0x00, 0xf5, 0x21, 0x00


	//----- nvinfo : EIATTR_SPARSE_MMA_MASK
	.align		4
.L_13:
        /*0038*/ 	.byte	0x03, 0x50
        /*003a*/ 	.short	0x0000


	//----- nvinfo : EIATTR_MAXREG_COUNT
	.align		4
        /*003c*/ 	.byte	0x03, 0x1b
        /*003e*/ 	.short	0x00ff


	//----- nvinfo : EIATTR_NUM_BARRIERS
	.align		4
        /*0040*/ 	.byte	0x02, 0x4c
        /*0042*/ 	.byte	0x01
	.zero		1


	//----- nvinfo : EIATTR_MERCURY_ISA_VERSION
	.align		4
        /*0044*/ 	.byte	0x03, 0x5f
        /*0046*/ 	.short	0x0101


	//----- nvinfo : EIATTR_COOP_GROUP_MASK_REGIDS
	.align		4
        /*0048*/ 	.byte	0x04, 0x29
        /*004a*/ 	.short	(.L_15 - .L_14)


	//   ....[0]....
.L_14:
        /*004c*/ 	.word	0xffffffff


	//   ....[1]....
        /*0050*/ 	.word	0xffffffff


	//   ....[2]....
        /*0054*/ 	.word	0xffffffff


	//   ....[3]....
        /*0058*/ 	.word	0xffffffff


	//   ....[4]....
        /*005c*/ 	.word	0xffffffff


	//----- nvinfo : EIATTR_COOP_GROUP_INSTR_OFFSETS
	.align		4
.L_15:
        /*0060*/ 	.byte	0x04, 0x28
        /*0062*/ 	.short	(.L_17 - .L_16)


	//   ....[0]....
.L_16:
        /*0064*/ 	.word	0x00000390


	//   ....[1]....
        /*0068*/ 	.word	0x000003b0


	//   ....[2]....
        /*006c*/ 	.word	0x000003d0


	//   ....[3]....
        /*0070*/ 	.word	0x000003f0


	//   ....[4]....
        /*0074*/ 	.word	0x00000410


	//----- nvinfo : EIATTR_VRC_CTA_INIT_COUNT
	.align		4
.L_17:
        /*0078*/ 	.byte	0x02, 0x4a
	.zero		1
	.zero		1


	//----- nvinfo : EIATTR_EXIT_INSTR_OFFSETS
	.align		4
        /*007c*/ 	.byte	0x04, 0x1c
        /*007e*/ 	.short	(.L_19 - .L_18)


	//   ....[0]....
.L_18:
        /*0080*/ 	.word	0x00000330


	//   ....[1]....
        /*0084*/ 	.word	0x00000420


	//   ....[2]....
        /*0088*/ 	.word	0x00000470


	//----- nvinfo : EIATTR_CRS_STACK_SIZE
	.align		4
.L_19:
        /*008c*/ 	.byte	0x04, 0x1e
        /*008e*/ 	.short	(.L_21 - .L_20)
.L_20:
        /*0090*/ 	.word	0x00000000


	//----- nvinfo : EIATTR_CBANK_PARAM_SIZE
	.align		4
.L_21:
        /*0094*/ 	.byte	0x03, 0x19
        /*0096*/ 	.short	0x0014


	//----- nvinfo : EIATTR_PARAM_CBANK
	.align		4
        /*0098*/ 	.byte	0x04, 0x0a
        /*009a*/ 	.short	(.L_23 - .L_22)
	.align		4
.L_22:
        /*009c*/ 	.word	index@(.nv.constant0._Z15reductionKernelPfS_i)
        /*00a0*/ 	.short	0x0380
        /*00a2*/ 	.short	0x0014


	//----- nvinfo : EIATTR_SW_WAR
	.align		4
.L_23:
        /*00a4*/ 	.byte	0x04, 0x36
        /*00a6*/ 	.short	(.L_25 - .L_24)
.L_24:
        /*00a8*/ 	.word	0x00000008
.L_25:


//--------------------- .nv.callgraph             --------------------------
	.section	.nv.callgraph,"",@"SHT_CUDA_CALLGRAPH"
	.align	4
	.sectionentsize	8
	.align		4
        /*0000*/ 	.word	0x00000000
	.align		4
        /*0004*/ 	.word	0xffffffff
	.align		4
        /*0008*/ 	.word	0x00000000
	.align		4
        /*000c*/ 	.word	0xfffffffe
	.align		4
        /*0010*/ 	.word	0x00000000
	.align		4
        /*0014*/ 	.word	0xfffffffd
	.align		4
        /*0018*/ 	.word	0x00000000
	.align		4
        /*001c*/ 	.word	0xfffffffc


//--------------------- .text._Z15reductionKernelPfS_i --------------------------
	.section	.text._Z15reductionKernelPfS_i,"ax",@progbits
	.align	128
        .global         _Z15reductionKernelPfS_i
        .type           _Z15reductionKernelPfS_i,@function
        .size           _Z15reductionKernelPfS_i,(.L_x_6 - _Z15reductionKernelPfS_i)
        .other          _Z15reductionKernelPfS_i,@"STO_CUDA_ENTRY STV_DEFAULT"
_Z15reductionKernelPfS_i:
.text._Z15reductionKernelPfS_i:
[----:B------:R-:W-:Y:S01]  /*0000*/  LDC R1, c[0x0][0x37c] ;  /* 0x0000df00ff017b82 */ /* 0x000fe20000000800 */
[----:B------:R-:W0:Y:S07]  /*0010*/  S2R R3, SR_TID.X ;  /* 0x0000000000037919 */ /* 0x000e2e0000002100 */
[----:B------:R-:W1:Y:S01]  /*0020*/  LDC R12, c[0x0][0x360] ;  /* 0x0000d800ff0c7b82 */ /* 0x000e620000000800 */
[----:B------:R-:W2:Y:S01]  /*0030*/  LDCU UR4, c[0x0][0x390] ;  /* 0x00007200ff0477ac */ /* 0x000ea20008000800 */
[----:B------:R-:W-:Y:S01]  /*0040*/  BSSY.RECONVERGENT B0, `(.L_x_0) ;  /* 0x0000019000007945 */ /* 0x000fe20003800200 */
[----:B------:R-:W0:Y:S01]  /*0050*/  S2R R0, SR_CTAID.X ;  /* 0x0000000000007919 */ /* 0x000e220000002500 */
[----:B------:R-:W-:Y:S01]  /*0060*/  HFMA2 R10, -RZ, RZ, 0, 0 ;  /* 0x00000000ff0a7431 */ /* 0x000fe200000001ff */
[----:B------:R-:W3:Y:S01]  /*0070*/  LDCU.64 UR6, c[0x0][0x358] ;  /* 0x00006b00ff0677ac */ /* 0x000ee20008000a00 */
[----:B------:R-:W4:Y:S01]  /*0080*/  LDCU UR5, c[0x0][0x390] ;  /* 0x00007200ff0577ac */ /* 0x000f220008000800 */
[----:B-1----:R-:W-:-:S05]  /*0090*/  SHF.L.U32 R2, R12, 0x1, RZ ;  /* 0x000000010c027819 */ /* 0x002fca00000006ff */
[----:B0-----:R-:W-:-:S05]  /*00a0*/  IMAD R4, R2, R0, R3 ;  /* 0x0000000002047224 */ /* 0x001fca00078e0203 */
[----:B--2---:R-:W-:-:S13]  /*00b0*/  ISETP.GE.U32.AND P0, PT, R4, UR4, PT ;  /* 0x0000000404007c0c */ /* 0x004fda000bf06070 */
[----:B---34-:R-:W-:Y:S05]  /*00c0*/  @P0 BRA `(.L_x_1) ;  /* 0x0000000000400947 */ /* 0x018fea0003800000 */
[----:B------:R-:W0:Y:S01]  /*00d0*/  LDC.64 R8, c[0x0][0x380] ;  /* 0x0000e000ff087b82 */ /* 0x000e220000000a00 */
[----:B------:R-:W1:Y:S01]  /*00e0*/  LDCU UR4, c[0x0][0x370] ;  /* 0x00006e00ff0477ac */ /* 0x000e620008000800 */
[----:B------:R-:W-:Y:S01]  /*00f0*/  IMAD.MOV.U32 R11, RZ, RZ, R4 ;  /* 0x000000ffff0b7224 */ /* 0x000fe200078e0004 */
[----:B------:R-:W-:Y:S01]  /*0100*/  MOV R10, RZ ;  /* 0x000000ff000a7202 */ /* 0x000fe20000000f00 */
[----:B-1----:R-:W-:-:S07]  /*0110*/  IMAD R2, R2, UR4, RZ ;  /* 0x0000000402027c24 */ /* 0x002fce000f8e02ff */
.L_x_2:
[----:B------:R-:W-:Y:S02]  /*0120*/  IMAD.IADD R7, R12, 0x1, R11 ;  /* 0x000000010c077824 */ /* 0x000fe400078e020b */
[----:B0-----:R-:W-:-:S03]  /*0130*/  IMAD.WIDE.U32 R4, R11, 0x4, R8 ;  /* 0x000000040b047825 */ /* 0x001fc600078e0008 */
[----:B------:R-:W-:-:S03]  /*0140*/  ISETP.GE.U32.AND P0, PT, R7, UR5, PT ;  /* 0x0000000507007c0c */ /* 0x000fc6000bf06070 */
[----:B------:R-:W2:Y:S10]  /*0150*/  LDG.E R5, desc[UR6][R4.64] ;  /* 0x0000000604057981 */ /* 0x000eb4000c1e1900 */
[----:B------:R-:W-:-:S06]  /*0160*/  @!P0 IMAD.WIDE.U32 R6, R7, 0x4, R8 ;  /* 0x0000000407068825 */ /* 0x000fcc00078e0008 */
[----:B------:R-:W3:Y:S01]  /*0170*/  @!P0 LDG.E R7, desc[UR6][R6.64] ;  /* 0x0000000606078981 */ /* 0x000ee2000c1e1900 */
[----:B------:R-:W-:-:S04]  /*0180*/  IADD3 R11, PT, PT, R2, R11, RZ ;  /* 0x0000000b020b7210 */ /* 0x000fc80007ffe0ff */
[----:B------:R-:W-:Y:S01]  /*0190*/  ISETP.GE.U32.AND P1, PT, R11, UR5, PT ;  /* 0x000000050b007c0c */ /* 0x000fe2000bf26070 */
[----:B--2---:R-:W-:-:S04]  /*01a0*/  FADD R10, R5, R10 ;  /* 0x0000000a050a7221 */ /* 0x004fc80000000000 */
[----:B---3--:R-:W-:-:S08]  /*01b0*/  @!P0 FADD R10, R10, R7 ;  /* 0x000000070a0a8221 */ /* 0x008fd00000000000 */
[----:B------:R-:W-:Y:S05]  /*01c0*/  @!P1 BRA `(.L_x_2) ;  /* 0xfffffffc00d49947 */ /* 0x000fea000383ffff */
.L_x_1:
[----:B------:R-:W-:Y:S05]  /*01d0*/  BSYNC.RECONVERGENT B0 ;  /* 0x0000000000007941 */ /* 0x000fea0003800200 */
.L_x_0:
[----:B------:R-:W0:Y:S01]  /*01e0*/  S2UR UR5, SR_CgaCtaId ;  /* 0x00000000000579c3 */ /* 0x000e220000008800 */
[----:B------:R-:W-:Y:S01]  /*01f0*/  UMOV UR4, 0x400 ;  /* 0x0000040000047882 */ /* 0x000fe20000000000 */
[----:B------:R-:W-:Y:S02]  /*0200*/  ISETP.GE.U32.AND P1, PT, R12, 0x42, PT ;  /* 0x000000420c00780c */ /* 0x000fe40003f26070 */
[----:B------:R-:W-:Y:S01]  /*0210*/  ISETP.GT.U32.AND P0, PT, R3, 0x1f, PT ;  /* 0x0000001f0300780c */ /* 0x000fe20003f04070 */
[----:B0-----:R-:W-:-:S06]  /*0220*/  ULEA UR4, UR5, UR4, 0x18 ;  /* 0x0000000405047291 */ /* 0x001fcc000f8ec0ff */
[----:B------:R-:W-:-:S05]  /*0230*/  LEA R5, R3, UR4, 0x2 ;  /* 0x0000000403057c11 */ /* 0x000fca000f8e10ff */
[----:B------:R0:W-:Y:S01]  /*0240*/  STS [R5], R10 ;  /* 0x0000000a05007388 */ /* 0x0001e20000000800 */
[----:B------:R-:W-:Y:S06]  /*0250*/  BAR.SYNC.DEFER_BLOCKING 0x0 ;  /* 0x0000000000007b1d */ /* 0x000fec0000010000 */
[----:B------:R-:W-:Y:S05]  /*0260*/  @!P1 BRA `(.L_x_3) ;  /* 0x0000000000309947 */ /* 0x000fea0003800000 */
[----:B------:R-:W-:-:S07]  /*0270*/  IMAD.MOV.U32 R2, RZ, RZ, R12 ;  /* 0x000000ffff027224 */ /* 0x000fce00078e000c */
.L_x_4:
[----:B------:R-:W-:-:S04]  /*0280*/  SHF.R.U32.HI R8, RZ, 0x1, R2 ;  /* 0x00000001ff087819 */ /* 0x000fc80000011602 */
[----:B------:R-:W-:-:S13]  /*0290*/  ISETP.GE.U32.AND P1, PT, R3, R8, PT ;  /* 0x000000080300720c */ /* 0x000fda0003f26070 */
[----:B------:R-:W-:Y:S01]  /*02a0*/  @!P1 LEA R4, R8, R5, 0x2 ;  /* 0x0000000508049211 */ /* 0x000fe200078e10ff */
[----:B------:R-:W-:Y:S05]  /*02b0*/  @!P1 LDS R7, [R5] ;  /* 0x0000000005079984 */ /* 0x000fea0000000800 */
[----:B------:R-:W1:Y:S02]  /*02c0*/  @!P1 LDS R4, [R4] ;  /* 0x0000000004049984 */ /* 0x000e640000000800 */
[----:B-1----:R-:W-:-:S05]  /*02d0*/  @!P1 FADD R6, R4, R7 ;  /* 0x0000000704069221 */ /* 0x002fca0000000000 */
[----:B------:R1:W-:Y:S01]  /*02e0*/  @!P1 STS [R5], R6 ;  /* 0x0000000605009388 */ /* 0x0003e20000000800 */
[----:B------:R-:W-:Y:S01]  /*02f0*/  BAR.SYNC.DEFER_BLOCKING 0x0 ;  /* 0x0000000000007b1d */ /* 0x000fe20000010000 */
[----:B------:R-:W-:Y:S02]  /*0300*/  ISETP.GT.U32.AND P1, PT, R2, 0x83, PT ;  /* 0x000000830200780c */ /* 0x000fe40003f24070 */
[----:B------:R-:W-:-:S11]  /*0310*/  MOV R2, R8 ;  /* 0x0000000800027202 */ /* 0x000fd60000000f00 */
[----:B-1----:R-:W-:Y:S05]  /*0320*/  @P1 BRA `(.L_x_4) ;  /* 0xfffffffc00d41947 */ /* 0x002fea000383ffff */
.L_x_3:
[----:B------:R-:W-:Y:S05]  /*0330*/  @P0 EXIT ;  /* 0x000000000000094d */ /* 0x000fea0003800000 */
[----:B------:R-:W-:Y:S01]  /*0340*/  ISETP.GE.U32.AND P0, PT, R12, 0x40, PT ;  /* 0x000000400c00780c */ /* 0x000fe20003f06070 */
[----:B------:R-:W-:-:S12]  /*0350*/  LDS R2, [R5] ;  /* 0x0000000005027984 */ /* 0x000fd80000000800 */
[----:B------:R-:W1:Y:S02]  /*0360*/  @P0 LDS R7, [R5+0x80] ;  /* 0x0000800005070984 */ /* 0x000e640000000800 */
[----:B-1----:R-:W-:Y:S01]  /*0370*/  @P0 FADD R2, R2, R7 ;  /* 0x0000000702020221 */ /* 0x002fe20000000000 */
[----:B------:R-:W-:-:S04]  /*0380*/  ISETP.NE.AND P0, PT, R3, RZ, PT ;  /* 0x000000ff0300720c */ /* 0x000fc80003f05270 */
[----:B------:R-:W1:Y:S02]  /*0390*/  SHFL.DOWN PT, R7, R2, 0x10, 0x1f ;  /* 0x0a001f0002077f89 */ /* 0x000e6400000e0000 */
[----:B-1----:R-:W-:-:S05]  /*03a0*/  FADD R7, R7, R2 ;  /* 0x0000000207077221 */ /* 0x002fca0000000000 */
[----:B------:R-:W1:Y:S02]  /*03b0*/  SHFL.DOWN PT, R4, R7, 0x8, 0x1f ;  /* 0x09001f0007047f89 */ /* 0x000e6400000e0000 */
[----:B-1----:R-:W-:-:S05]  /*03c0*/  FADD R4, R7, R4 ;  /* 0x0000000407047221 */ /* 0x002fca0000000000 */
[----:B------:R-:W1:Y:S02]  /*03d0*/  SHFL.DOWN PT, R9, R4, 0x4, 0x1f ;  /* 0x08801f0004097f89 */ /* 0x000e6400000e0000 */
[----:B-1----:R-:W-:-:S05]  /*03e0*/  FADD R9, R4, R9 ;  /* 0x0000000904097221 */ /* 0x002fca0000000000 */
[----:B------:R-:W1:Y:S02]  /*03f0*/  SHFL.DOWN PT, R6, R9, 0x2, 0x1f ;  /* 0x08401f0009067f89 */ /* 0x000e6400000e0000 */
[----:B-1----:R-:W-:-:S05]  /*0400*/  FADD R6, R9, R6 ;  /* 0x0000000609067221 */ /* 0x002fca0000000000 */
[----:B0-----:R0:W1:Y:S01]  /*0410*/  SHFL.DOWN PT, R5, R6, 0x1, 0x1f ;  /* 0x08201f0006057f89 */ /* 0x00106200000e0000 */
[----:B------:R-:W-:Y:S05]  /*0420*/  @P0 EXIT ;  /* 0x000000000000094d */ /* 0x000fea0003800000 */
[----:B------:R-:W2:Y:S01]  /*0430*/  LDC.64 R2, c[0x0][0x388] ;  /* 0x0000e200ff027b82 */ /* 0x000ea20000000a00 */
[----:B-1----:R-:W-:Y:S01]  /*0440*/  FADD R5, R6, R5 ;  /* 0x0000000506057221 */ /* 0x002fe20000000000 */
[----:B--2---:R-:W-:-:S05]  /*0450*/  IMAD.WIDE.U32 R2, R0, 0x4, R2 ;  /* 0x0000000400027825 */ /* 0x004fca00078e0002 */
[----:B------:R-:W-:Y:S01]  /*0460*/  STG.E desc[UR6][R2.64], R5 ;  /* 0x0000000502007986 */ /* 0x000fe2000c101906 */
[----:B------:R-:W-:Y:S05]  /*0470*/  EXIT ;  /* 0x000000000000794d */ /* 0x000fea0003800000 */
.L_x_5:
[----:B------:R-:W-:-:S00]  /*0480*/  BRA `(.L_x_5) ;  /* 0xfffffffc00fc7947 */ /* 0x000fc0000383ffff */
[----:B------:R-:W-:-:S00]  /*0490*/  NOP ;  /* 0x0000000000007918 */ /* 0x000fc00000000000 */
        /* <DEDUP_REMOVED lines=14> */
.L_x_6:


//--------------------- .nv.shared._Z15reductionKernelPfS_i --------------------------
	.section	.nv.shared._Z15reductionKernelPfS_i,"aw",@nobits
	.sectionflags	@""
	.align	16
	.zero		1024


//--------------------- .nv.shared.reserved.0     --------------------------
	.section	.nv.shared.reserved.0,"aw",@nobits
	.weak		__nv_reservedSMEM_offset_0_alias
	.size		__nv_reservedSMEM_offset_0_alias, 0, 64
	.other		__nv_reservedSMEM_offset_0_alias,@"STO_CUDA_RESERVED_SHARED STV_DEFAULT"
__nv_reservedSMEM_offset_0_alias:
	.zero		0
	.zero		64


//--------------------- .nv.constant0._Z15reductionKernelPfS_i --------------------------
	.section	.nv.constant0._Z15reductionKernelPfS_i,"a",@progbits
	.sectionflags	@""
	.align	4
.nv.constant0._Z15reductionKernelPfS_i:
	.zero		916


//--------------------- SYMBOLS --------------------------

	.type		.nv.reservedSmem.offset0,@object
	.size		.nv.reservedSmem.offset0,0x4
	.type		.nv.reservedSmem.cap,@object
	.size		.nv.reservedSmem.cap,0x4
